//
// Generated by NVIDIA NVVM Compiler
//
// Compiler Build ID: CL-36424714
// Cuda compilation tools, release 13.0, V13.0.88
// Based on NVVM 20.0.0
//

.version 9.0
.target sm_100
.address_size 64

	// .globl	_Z6vecAddPfS_S_iS_
// _ZZ6vecAddPfS_S_iS_E5sdata has been demoted

.visible .entry _Z6vecAddPfS_S_iS_(
	.param .u64 .ptr .align 1 _Z6vecAddPfS_S_iS__param_0,
	.param .u64 .ptr .align 1 _Z6vecAddPfS_S_iS__param_1,
	.param .u64 .ptr .align 1 _Z6vecAddPfS_S_iS__param_2,
	.param .u32 _Z6vecAddPfS_S_iS__param_3,
	.param .u64 .ptr .align 1 _Z6vecAddPfS_S_iS__param_4
)
{
	.reg .pred 	%p<7>;
	.reg .b32 	%r<14>;
	.reg .b32 	%f<9>;
	.reg .b64 	%rd<17>;
	// demoted variable
	.shared .align 4 .b8 _ZZ6vecAddPfS_S_iS_E5sdata[16384];
	ld.param.u64 	%rd2, [_Z6vecAddPfS_S_iS__param_0];
	ld.param.u64 	%rd3, [_Z6vecAddPfS_S_iS__param_1];
	ld.param.u64 	%rd5, [_Z6vecAddPfS_S_iS__param_2];
	ld.param.u32 	%r8, [_Z6vecAddPfS_S_iS__param_3];
	ld.param.u64 	%rd4, [_Z6vecAddPfS_S_iS__param_4];
	cvta.to.global.u64 	%rd1, %rd5;
	mov.u32 	%r1, %ctaid.x;
	mov.u32 	%r13, %ntid.x;
	mov.u32 	%r3, %tid.x;
	mad.lo.s32 	%r4, %r1, %r13, %r3;
	setp.ge.s32 	%p1, %r4, %r8;
	@%p1 bra 	$L__BB0_2;
	cvta.to.global.u64 	%rd6, %rd2;
	cvta.to.global.u64 	%rd7, %rd3;
	mul.wide.s32 	%rd8, %r4, 4;
	add.s64 	%rd9, %rd6, %rd8;
	ld.global.f32 	%f1, [%rd9];
	add.s64 	%rd10, %rd7, %rd8;
	ld.global.f32 	%f2, [%rd10];
	mul.f32 	%f3, %f1, %f2;
	add.s64 	%rd11, %rd1, %rd8;
	st.global.f32 	[%rd11], %f3;
$L__BB0_2:
	setp.ge.s32 	%p2, %r4, %r8;
	bar.sync 	0;
	shl.b32 	%r9, %r3, 2;
	mov.u32 	%r10, _ZZ6vecAddPfS_S_iS_E5sdata;
	add.s32 	%r5, %r10, %r9;
	@%p2 bra 	$L__BB0_4;
	mul.wide.s32 	%rd12, %r4, 4;
	add.s64 	%rd13, %rd1, %rd12;
	ld.global.f32 	%f4, [%rd13];
	st.shared.f32 	[%r5], %f4;
$L__BB0_4:
	bar.sync 	0;
	setp.lt.u32 	%p3, %r13, 2;
	@%p3 bra 	$L__BB0_8;
$L__BB0_5:
	shr.u32 	%r7, %r13, 1;
	setp.ge.u32 	%p4, %r3, %r7;
	@%p4 bra 	$L__BB0_7;
	shl.b32 	%r11, %r7, 2;
	add.s32 	%r12, %r5, %r11;
	ld.shared.f32 	%f5, [%r12];
	ld.shared.f32 	%f6, [%r5];
	add.f32 	%f7, %f5, %f6;
	st.shared.f32 	[%r5], %f7;
$L__BB0_7:
	bar.sync 	0;
	setp.gt.u32 	%p5, %r13, 3;
	mov.u32 	%r13, %r7;
	@%p5 bra 	$L__BB0_5;
$L__BB0_8:
	setp.ne.s32 	%p6, %r3, 0;
	@%p6 bra 	$L__BB0_10;
	ld.shared.f32 	%f8, [_ZZ6vecAddPfS_S_iS_E5sdata];
	cvta.to.global.u64 	%rd14, %rd4;
	mul.wide.u32 	%rd15, %r1, 4;
	add.s64 	%rd16, %rd14, %rd15;
	st.global.f32 	[%rd16], %f8;
$L__BB0_10:
	ret;

}
	// .globl	_Z6vecSumPfS_i
.visible .entry _Z6vecSumPfS_i(
	.param .u64 .ptr .align 1 _Z6vecSumPfS_i_param_0,
	.param .u64 .ptr .align 1 _Z6vecSumPfS_i_param_1,
	.param .u32 _Z6vecSumPfS_i_param_2
)
{
	.reg .pred 	%p<5>;
	.reg .b32 	%r<17>;
	.reg .b32 	%f<19>;
	.reg .b64 	%rd<7>;

	ld.param.u64 	%rd3, [_Z6vecSumPfS_i_param_0];
	ld.param.u64 	%rd4, [_Z6vecSumPfS_i_param_1];
	cvta.to.global.u64 	%rd5, %rd3;
	cvta.to.global.u64 	%rd1, %rd4;
	mov.b32 	%r9, 0;
	st.global.u32 	[%rd1], %r9;
	mov.u32 	%r10, %nctaid.x;
	mov.u32 	%r11, %ctaid.x;
	mul.wide.u32 	%rd6, %r11, 4;
	add.s64 	%rd2, %rd5, %rd6;
	add.s32 	%r12, %r10, -1;
	shr.u32 	%r13, %r12, 1;
	add.s32 	%r1, %r13, 1;
	and.b32  	%r2, %r1, 3;
	setp.lt.u32 	%p1, %r10, 7;
	mov.f32 	%f17, 0f00000000;
	@%p1 bra 	$L__BB1_3;
	and.b32  	%r14, %r1, 2147483644;
	neg.s32 	%r15, %r14;
	mov.f32 	%f17, 0f00000000;
$L__BB1_2:
	ld.global.f32 	%f8, [%rd2];
	add.f32 	%f9, %f8, %f17;
	st.global.f32 	[%rd1], %f9;
	ld.global.f32 	%f10, [%rd2];
	add.f32 	%f11, %f10, %f9;
	st.global.f32 	[%rd1], %f11;
	ld.global.f32 	%f12, [%rd2];
	add.f32 	%f13, %f12, %f11;
	st.global.f32 	[%rd1], %f13;
	ld.global.f32 	%f14, [%rd2];
	add.f32 	%f17, %f14, %f13;
	st.global.f32 	[%rd1], %f17;
	add.s32 	%r15, %r15, 4;
	setp.ne.s32 	%p2, %r15, 0;
	@%p2 bra 	$L__BB1_2;
$L__BB1_3:
	setp.eq.s32 	%p3, %r2, 0;
	@%p3 bra 	$L__BB1_6;
	neg.s32 	%r16, %r2;
$L__BB1_5:
	.pragma "nounroll";
	ld.global.f32 	%f15, [%rd2];
	add.f32 	%f17, %f15, %f17;
	st.global.f32 	[%rd1], %f17;
	add.s32 	%r16, %r16, 1;
	setp.ne.s32 	%p4, %r16, 0;
	@%p4 bra 	$L__BB1_5;
$L__BB1_6:
	ret;

}


// ===== COMPILED SASS (sm_100) =====

	.target	sm_100

	.elftype	@"ET_EXEC"


//--------------------- .note.nv.tkinfo           --------------------------
	.section	.note.nv.tkinfo,"",@"SHT_NOTE"
	.sectionflags	@"SHF_NOTE_NV_TKINFO"
	.tkinfo
        /*0018*/ 	.word	0x00000002
        /*0030*/ 	.string	""
        /*0030*/ 	.string	"ptxas"
        /*0030*/ 	.string	"Cuda compilation tools, release 13.0, V13.0.88"
        /*0030*/ 	.string	"Build cuda_13.0.r13.0/compiler.36424714_0"
        /*0030*/ 	.string	"-arch sm_100 -m 64 "



//--------------------- .note.nv.cuinfo           --------------------------
	.section	.note.nv.cuinfo,"",@"SHT_NOTE"
	.sectionflags	@"SHF_NOTE_NV_CUINFO"
        /*0018*/ 	.short	0x0002
        /*001a*/ 	.short	0x0064
        /*001c*/ 	.short	0x0082
	.zero		2


//--------------------- .nv.info                  --------------------------
	.section	.nv.info,"",@"SHT_CUDA_INFO"
	.align	4


	//----- nvinfo : EIATTR_REGCOUNT
	.align		4
        /*0000*/ 	.byte	0x04, 0x2f
        /*0002*/ 	.short	(.L_1 - .L_0)
	.align		4
.L_0:
        /*0004*/ 	.word	index@(_Z6vecAddPfS_S_iS_)
        /*0008*/ 	.word	0x00000012


	//----- nvinfo : EIATTR_FRAME_SIZE
	.align		4
.L_1:
        /*000c*/ 	.byte	0x04, 0x11
        /*000e*/ 	.short	(.L_3 - .L_2)
	.align		4
.L_2:
        /*0010*/ 	.word	index@(_Z6vecAddPfS_S_iS_)
        /*0014*/ 	.word	0x00000000


	//----- nvinfo : EIATTR_REGCOUNT
	.align		4
.L_3:
        /*0018*/ 	.byte	0x04, 0x2f
        /*001a*/ 	.short	(.L_5 - .L_4)
	.align		4
.L_4:
        /*001c*/ 	.word	index@(_Z6vecSumPfS_i)
        /*0020*/ 	.word	0x00000012


	//----- nvinfo : EIATTR_FRAME_SIZE
	.align		4
.L_5:
        /*0024*/ 	.byte	0x04, 0x11
        /*0026*/ 	.short	(.L_7 - .L_6)
	.align		4
.L_6:
        /*0028*/ 	.word	index@(_Z6vecSumPfS_i)
        /*002c*/ 	.word	0x00000000


	//----- nvinfo : EIATTR_MIN_STACK_SIZE
	.align		4
.L_7:
        /*0030*/ 	.byte	0x04, 0x12
        /*0032*/ 	.short	(.L_9 - .L_8)
	.align		4
.L_8:
        /*0034*/ 	.word	index@(_Z6vecSumPfS_i)
        /*0038*/ 	.word	0x00000000


	//----- nvinfo : EIATTR_MIN_STACK_SIZE
	.align		4
.L_9:
        /*003c*/ 	.byte	0x04, 0x12
        /*003e*/ 	.short	(.L_11 - .L_10)
	.align		4
.L_10:
        /*0040*/ 	.word	index@(_Z6vecAddPfS_S_iS_)
        /*0044*/ 	.word	0x00000000
.L_11:


//--------------------- .nv.compat                --------------------------
	.section	.nv.compat,"",@"SHT_CUDA_COMPAT_INFO"
	.align	4
        /*0000*/ 	.byte	0x02, 0x09, 0x00, 0x00, 0x02, 0x02, 0x01, 0x00, 0x02, 0x05, 0x05, 0x00, 0x03, 0x07, 0x01, 0x01
        /*0010*/ 	.byte	0x02, 0x03, 0x00, 0x00, 0x02, 0x06, 0x01, 0x00, 0x04, 0x0b, 0x08, 0x00, 0x09, 0x00, 0x00, 0x00
        /*0020*/ 	.byte	0x00, 0x00, 0x00, 0x00


//--------------------- .nv.info._Z6vecSumPfS_i   --------------------------
	.section	.nv.info._Z6vecSumPfS_i,"",@"SHT_CUDA_INFO"
	.sectionflags	@""
	.align	4


	//----- nvinfo : EIATTR_CUDA_API_VERSION
	.align		4
        /*0000*/ 	.byte	0x04, 0x37
        /*0002*/ 	.short	(.L_13 - .L_12)
.L_12:
        /*0004*/ 	.word	0x00000082


	//----- nvinfo : EIATTR_KPARAM_INFO
	.align		4
.L_13:
        /*0008*/ 	.byte	0x04, 0x17
        /*000a*/ 	.short	(.L_15 - .L_14)
.L_14:
        /*000c*/ 	.word	0x00000000
        /*0010*/ 	.short	0x0002
        /*0012*/ 	.short	0x0010
        /*0014*/ 	.byte	0x00, 0xf0, 0x11, 0x00


	//----- nvinfo : EIATTR_KPARAM_INFO
	.align		4
.L_15:
        /*0018*/ 	.byte	0x04, 0x17
        /*001a*/ 	.short	(.L_17 - .L_16)
.L_16:
        /*001c*/ 	.word	0x00000000
        /*0020*/ 	.short	0x0001
        /*0022*/ 	.short	0x0008
        /*0024*/ 	.byte	0x00, 0xf5, 0x21, 0x00


	//----- nvinfo : EIATTR_KPARAM_INFO
	.align		4
.L_17:
        /*0028*/ 	.byte	0x04, 0x17
        /*002a*/ 	.short	(.L_19 - .L_18)
.L_18:
        /*002c*/ 	.word	0x00000000
        /*0030*/ 	.short	0x0000
        /*0032*/ 	.short	0x0000
        /*0034*/ 	.byte	0x00, 0xf5, 0x21, 0x00


	//----- nvinfo : EIATTR_SPARSE_MMA_MASK
	.align		4
.L_19:
        /*0038*/ 	.byte	0x03, 0x50
        /*003a*/ 	.short	0x0000


	//----- nvinfo : EIATTR_MAXREG_COUNT
	.align		4
        /*003c*/ 	.byte	0x03, 0x1b
        /*003e*/ 	.short	0x00ff


	//----- nvinfo : EIATTR_MERCURY_ISA_VERSION
	.align		4
        /*0040*/ 	.byte	0x03, 0x5f
        /*0042*/ 	.short	0x0101


	//----- nvinfo : EIATTR_VRC_CTA_INIT_COUNT
	.align		4
        /*0044*/ 	.byte	0x02, 0x4a
	.zero		1
	.zero		1


	//----- nvinfo : EIATTR_EXIT_INSTR_OFFSETS
	.align		4
        /*0048*/ 	.byte	0x04, 0x1c
        /*004a*/ 	.short	(.L_21 - .L_20)


	//   ....[0]....
.L_20:
        /*004c*/ 	.word	0x000007a0


	//   ....[1]....
        /*0050*/ 	.word	0x00000820


	//----- nvinfo : EIATTR_CBANK_PARAM_SIZE
	.align		4
.L_21:
        /*0054*/ 	.byte	0x03, 0x19
        /*0056*/ 	.short	0x0014


	//----- nvinfo : EIATTR_PARAM_CBANK
	.align		4
        /*0058*/ 	.byte	0x04, 0x0a
        /*005a*/ 	.short	(.L_23 - .L_22)
	.align		4
.L_22:
        /*005c*/ 	.word	index@(.nv.constant0._Z6vecSumPfS_i)
        /*0060*/ 	.short	0x0380
        /*0062*/ 	.short	0x0014


	//----- nvinfo : EIATTR_SW_WAR
	.align		4
.L_23:
        /*0064*/ 	.byte	0x04, 0x36
        /*0066*/ 	.short	(.L_25 - .L_24)
.L_24:
        /*0068*/ 	.word	0x00000008
.L_25:


//--------------------- .nv.info._Z6vecAddPfS_S_iS_ --------------------------
	.section	.nv.info._Z6vecAddPfS_S_iS_,"",@"SHT_CUDA_INFO"
	.sectionflags	@""
	.align	4


	//----- nvinfo : EIATTR_CUDA_API_VERSION
	.align		4
        /*0000*/ 	.byte	0x04, 0x37
        /*0002*/ 	.short	(.L_27 - .L_26)
.L_26:
        /*0004*/ 	.word	0x00000082


	//----- nvinfo : EIATTR_KPARAM_INFO
	.align		4
.L_27:
        /*0008*/ 	.byte	0x04, 0x17
        /*000a*/ 	.short	(.L_29 - .L_28)
.L_28:
        /*000c*/ 	.word	0x00000000
        /*0010*/ 	.short	0x0004
        /*0012*/ 	.short	0x0020
        /*0014*/ 	.byte	0x00, 0xf5, 0x21, 0x00


	//----- nvinfo : EIATTR_KPARAM_INFO
	.align		4
.L_29:
        /*0018*/ 	.byte	0x04, 0x17
        /*001a*/ 	.short	(.L_31 - .L_30)
.L_30:
        /*001c*/ 	.word	0x00000000
        /*0020*/ 	.short	0x0003
        /*0022*/ 	.short	0x0018
        /*0024*/ 	.byte	0x00, 0xf0, 0x11, 0x00


	//----- nvinfo : EIATTR_KPARAM_INFO
	.align		4
.L_31:
        /*0028*/ 	.byte	0x04, 0x17
        /*002a*/ 	.short	(.L_33 - .L_32)
.L_32:
        /*002c*/ 	.word	0x00000000
        /*0030*/ 	.short	0x0002
        /*0032*/ 	.short	0x0010
        /*0034*/ 	.byte	0x00, 0xf5, 0x21, 0x00


	//----- nvinfo : EIATTR_KPARAM_INFO
	.align		4
.L_33:
        /*0038*/ 	.byte	0x04, 0x17
        /*003a*/ 	.short	(.L_35 - .L_34)
.L_34:
        /*003c*/ 	.word	0x00000000
        /*0040*/ 	.short	0x0001
        /*0042*/ 	.short	0x0008
        /*0044*/ 	.byte	0x00, 0xf5, 0x21, 0x00


	//----- nvinfo : EIATTR_KPARAM_INFO
	.align		4
.L_35:
        /*0048*/ 	.byte	0x04, 0x17
        /*004a*/ 	.short	(.L_37 - .L_36)
.L_36:
        /*004c*/ 	.word	0x00000000
        /*0050*/ 	.short	0x0000
        /*0052*/ 	.short	0x0000
        /*0054*/ 	.byte	0x00, 0xf5, 0x21, 0x00


	//----- nvinfo : EIATTR_SPARSE_MMA_MASK
	.align		4
.L_37:
        /*0058*/ 	.byte	0x03, 0x50
        /*005a*/ 	.short	0x0000


	//----- nvinfo : EIATTR_MAXREG_COUNT
	.align		4
        /*005c*/ 	.byte	0x03, 0x1b
        /*005e*/ 	.short	0x00ff


	//----- nvinfo : EIATTR_NUM_BARRIERS
	.align		4
        /*0060*/ 	.byte	0x02, 0x4c
        /*0062*/ 	.byte	0x01
	.zero		1


	//----- nvinfo : EIATTR_MERCURY_ISA_VERSION
	.align		4
        /*0064*/ 	.byte	0x03, 0x5f
        /*0066*/ 	.short	0x0101


	//----- nvinfo : EIATTR_VRC_CTA_INIT_COUNT
	.align		4
        /*0068*/ 	.byte	0x02, 0x4a
	.zero		1
	.zero		1


	//----- nvinfo : EIATTR_EXIT_INSTR_OFFSETS
	.align		4
        /*006c*/ 	.byte	0x04, 0x1c
        /*006e*/ 	.short	(.L_39 - .L_38)


	//   ....[0]....
.L_38:
        /*0070*/ 	.word	0x000002b0


	//   ....[1]....
        /*0074*/ 	.word	0x00000330


	//----- nvinfo : EIATTR_CBANK_PARAM_SIZE
	.align		4
.L_39:
        /*0078*/ 	.byte	0x03, 0x19
        /*007a*/ 	.short	0x0028


	//----- nvinfo : EIATTR_PARAM_CBANK
	.align		4
        /*007c*/ 	.byte	0x04, 0x0a
        /*007e*/ 	.short	(.L_41 - .L_40)
	.align		4
.L_40:
        /*0080*/ 	.word	index@(.nv.constant0._Z6vecAddPfS_S_iS_)
        /*0084*/ 	.short	0x0380
        /*0086*/ 	.short	0x0028


	//----- nvinfo : EIATTR_SW_WAR
	.align		4
.L_41:
        /*0088*/ 	.byte	0x04, 0x36
        /*008a*/ 	.short	(.L_43 - .L_42)
.L_42:
        /*008c*/ 	.word	0x00000008
.L_43:


//--------------------- .nv.callgraph             --------------------------
	.section	.nv.callgraph,"",@"SHT_CUDA_CALLGRAPH"
	.align	4
	.sectionentsize	8
	.align		4
        /*0000*/ 	.word	0x00000000
	.align		4
        /*0004*/ 	.word	0xffffffff
	.align		4
        /*0008*/ 	.word	0x00000000
	.align		4
        /*000c*/ 	.word	0xfffffffe
	.align		4
        /*0010*/ 	.word	0x00000000
	.align		4
        /*0014*/ 	.word	0xfffffffd
	.align		4
        /*0018*/ 	.word	0x00000000
	.align		4
        /*001c*/ 	.word	0xfffffffc


//--------------------- .text._Z6vecSumPfS_i      --------------------------
	.section	.text._Z6vecSumPfS_i,"ax",@progbits
	.align	128
        .global         _Z6vecSumPfS_i
        .type           _Z6vecSumPfS_i,@function
        .size           _Z6vecSumPfS_i,(.L_x_10 - _Z6vecSumPfS_i)
        .other          _Z6vecSumPfS_i,@"STO_CUDA_ENTRY STV_DEFAULT"
_Z6vecSumPfS_i:
.text._Z6vecSumPfS_i:
[----:B------:R-:W-:Y:S08]  /*0000*/  LDC R1, c[0x0][0x37c] ;  /* 0x0000df00ff017b82 */ /* 0x000ff00000000800 */
[----:B------:R-:W0:Y:S01]  /*0010*/  LDC.64 R2, c[0x0][0x388] ;  /* 0x0000e200ff027b82 */ /* 0x000e220000000a00 */
[----:B------:R-:W0:Y:S01]  /*0020*/  LDCU.64 UR6, c[0x0][0x358] ;  /* 0x00006b00ff0677ac */ /* 0x000e220008000a00 */
[----:B------:R-:W1:Y:S01]  /*0030*/  S2R R7, SR_CTAID.X ;  /* 0x0000000000077919 */ /* 0x000e620000002500 */
[----:B------:R-:W2:Y:S05]  /*0040*/  LDCU UR8, c[0x0][0x370] ;  /* 0x00006e00ff0877ac */ /* 0x000eaa0008000800 */
[----:B------:R-:W1:Y:S01]  /*0050*/  LDC.64 R4, c[0x0][0x380] ;  /* 0x0000e000ff047b82 */ /* 0x000e620000000a00 */
[----:B--2---:R-:W-:Y:S01]  /*0060*/  UISETP.GE.U32.AND UP0, UPT, UR8, 0x7, UPT ;  /* 0x000000070800788c */ /* 0x004fe2000bf06070 */
[----:B0-----:R0:W-:Y:S01]  /*0070*/  STG.E desc[UR6][R2.64], RZ ;  /* 0x000000ff02007986 */ /* 0x0011e2000c101906 */
[----:B------:R-:W-:-:S04]  /*0080*/  UIADD3 UR4, UPT, UPT, UR8, -0x1, URZ ;  /* 0xffffffff08047890 */ /* 0x000fc8000fffe0ff */
[----:B------:R-:W-:-:S04]  /*0090*/  ULEA.HI UR4, UR4, 0x1, URZ, 0x1f ;  /* 0x0000000104047891 */ /* 0x000fc8000f8ff8ff */
[----:B------:R-:W-:Y:S01]  /*00a0*/  ULOP3.LUT UR5, UR4, 0x3, URZ, 0xc0, !UPT ;  /* 0x0000000304057892 */ /* 0x000fe2000f8ec0ff */
[----:B-1----:R-:W-:-:S04]  /*00b0*/  IMAD.WIDE.U32 R4, R7, 0x4, R4 ;  /* 0x0000000407047825 */ /* 0x002fc800078e0004 */
[----:B------:R-:W-:Y:S01]  /*00c0*/  HFMA2 R7, -RZ, RZ, 0, 0 ;  /* 0x00000000ff077431 */ /* 0x000fe200000001ff */
[----:B0-----:R-:W-:Y:S06]  /*00d0*/  BRA.U !UP0, `(.L_x_0) ;  /* 0x0000000508ac7547 */ /* 0x001fec000b800000 */
[----:B------:R-:W-:Y:S01]  /*00e0*/  ULOP3.LUT UR4, UR4, 0x7ffffffc, URZ, 0xc0, !UPT ;  /* 0x7ffffffc04047892 */ /* 0x000fe2000f8ec0ff */
[----:B------:R-:W-:-:S03]  /*00f0*/  MOV R7, RZ ;  /* 0x000000ff00077202 */ /* 0x000fc60000000f00 */
[----:B------:R-:W-:-:S04]  /*0100*/  UIADD3 UR4, UPT, UPT, -UR4, URZ, URZ ;  /* 0x000000ff04047290 */ /* 0x000fc8000fffe1ff */
[----:B------:R-:W-:-:S09]  /*0110*/  UISETP.GE.AND UP0, UPT, UR4, URZ, UPT ;  /* 0x000000ff0400728c */ /* 0x000fd2000bf06270 */
[----:B------:R-:W-:Y:S05]  /*0120*/  BRA.U UP0, `(.L_x_1) ;  /* 0x00000005005c7547 */ /* 0x000fea000b800000 */
[----:B------:R-:W-:Y:S02]  /*0130*/  UIADD3 UR8, UPT, UPT, -UR4, URZ, URZ ;  /* 0x000000ff04087290 */ /* 0x000fe4000fffe1ff */
[----:B------:R-:W-:Y:S02]  /*0140*/  UPLOP3.LUT UP0, UPT, UPT, UPT, UPT, 0x80, 0x8 ;  /* 0x000000000008789c */ /* 0x000fe40003f0f070 */
[----:B------:R-:W-:-:S09]  /*0150*/  UISETP.GT.AND UP1, UPT, UR8, 0xc, UPT ;  /* 0x0000000c0800788c */ /* 0x000fd2000bf24270 */
[----:B------:R-:W-:Y:S05]  /*0160*/  BRA.U !UP1, `(.L_x_2) ;  /* 0x0000000109d07547 */ /* 0x000fea000b800000 */
[----:B------:R-:W-:-:S11]  /*0170*/  UPLOP3.LUT UP0, UPT, UPT, UPT, UPT, 0x40, 0x4 ;  /* 0x000000000004789c */ /* 0x000fd60003f0e870 */
.L_x_3:
[----:B--2---:R-:W2:Y:S02]  /*0180*/  LDG.E R0, desc[UR6][R4.64] ;  /* 0x0000000604007981 */ /* 0x004ea4000c1e1900 */
[----:B--2---:R-:W-:-:S05]  /*0190*/  FADD R7, R0, R7 ;  /* 0x0000000700077221 */ /* 0x004fca0000000000 */
[----:B------:R0:W-:Y:S04]  /*01a0*/  STG.E desc[UR6][R2.64], R7 ;  /* 0x0000000702007986 */ /* 0x0001e8000c101906 */
[----:B------:R-:W2:Y:S02]  /*01b0*/  LDG.E R0, desc[UR6][R4.64] ;  /* 0x0000000604007981 */ /* 0x000ea4000c1e1900 */
[----:B--2---:R-:W-:-:S05]  /*01c0*/  FADD R9, R7, R0 ;  /* 0x0000000007097221 */ /* 0x004fca0000000000 */
[----:B------:R1:W-:Y:S04]  /*01d0*/  STG.E desc[UR6][R2.64], R9 ;  /* 0x0000000902007986 */ /* 0x0003e8000c101906 */
[----:B------:R-:W2:Y:S02]  /*01e0*/  LDG.E R0, desc[UR6][R4.64] ;  /* 0x0000000604007981 */ /* 0x000ea4000c1e1900 */
[----:B--2---:R-:W-:-:S05]  /*01f0*/  FADD R11, R9, R0 ;  /* 0x00000000090b7221 */ /* 0x004fca0000000000 */
[----:B------:R2:W-:Y:S04]  /*0200*/  STG.E desc[UR6][R2.64], R11 ;  /* 0x0000000b02007986 */ /* 0x0005e8000c101906 */
[----:B------:R-:W3:Y:S02]  /*0210*/  LDG.E R0, desc[UR6][R4.64] ;  /* 0x0000000604007981 */ /* 0x000ee4000c1e1900 */
[----:B---3--:R-:W-:-:S05]  /*0220*/  FADD R13, R11, R0 ;  /* 0x000000000b0d7221 */ /* 0x008fca0000000000 */
[----:B------:R3:W-:Y:S04]  /*0230*/  STG.E desc[UR6][R2.64], R13 ;  /* 0x0000000d02007986 */ /* 0x0007e8000c101906 */
[----:B------:R-:W0:Y:S02]  /*0240*/  LDG.E R0, desc[UR6][R4.64] ;  /* 0x0000000604007981 */ /* 0x000e24000c1e1900 */
[----:B0-----:R-:W-:-:S05]  /*0250*/  FADD R7, R13, R0 ;  /* 0x000000000d077221 */ /* 0x001fca0000000000 */
[----:B------:R0:W-:Y:S04]  /*0260*/  STG.E desc[UR6][R2.64], R7 ;  /* 0x0000000702007986 */ /* 0x0001e8000c101906 */
[----:B------:R-:W1:Y:S02]  /*0270*/  LDG.E R0, desc[UR6][R4.64] ;  /* 0x0000000604007981 */ /* 0x000e64000c1e1900 */
[----:B-1----:R-:W-:-:S05]  /*0280*/  FADD R9, R7, R0 ;  /* 0x0000000007097221 */ /* 0x002fca0000000000 */
        /* <DEDUP_REMOVED lines=9> */
[----:B------:R-:W-:Y:S04]  /*0320*/  STG.E desc[UR6][R2.64], R7 ;  /* 0x0000000702007986 */ /* 0x000fe8000c101906 */
        /* <DEDUP_REMOVED lines=18> */
[----:B------:R-:W3:Y:S01]  /*0450*/  LDG.E R0, desc[UR6][R4.64] ;  /* 0x0000000604007981 */ /* 0x000ee2000c1e1900 */
[----:B------:R-:W-:-:S04]  /*0460*/  UIADD3 UR4, UPT, UPT, UR4, 0x10, URZ ;  /* 0x0000001004047890 */ /* 0x000fc8000fffe0ff */
[----:B------:R-:W-:Y:S01]  /*0470*/  UISETP.GE.AND UP1, UPT, UR4, -0xc, UPT ;  /* 0xfffffff40400788c */ /* 0x000fe2000bf26270 */
[----:B---3--:R-:W-:-:S05]  /*0480*/  FADD R7, R11, R0 ;  /* 0x000000000b077221 */ /* 0x008fca0000000000 */
[----:B------:R2:W-:Y:S03]  /*0490*/  STG.E desc[UR6][R2.64], R7 ;  /* 0x0000000702007986 */ /* 0x0005e6000c101906 */
[----:B------:R-:W-:Y:S05]  /*04a0*/  BRA.U !UP1, `(.L_x_3) ;  /* 0xfffffffd09347547 */ /* 0x000fea000b83ffff */
.L_x_2:
[----:B------:R-:W-:-:S04]  /*04b0*/  UIADD3 UR8, UPT, UPT, -UR4, URZ, URZ ;  /* 0x000000ff04087290 */ /* 0x000fc8000fffe1ff */
[----:B------:R-:W-:-:S09]  /*04c0*/  UISETP.GT.AND UP1, UPT, UR8, 0x4, UPT ;  /* 0x000000040800788c */ /* 0x000fd2000bf24270 */
[----:B------:R-:W-:Y:S05]  /*04d0*/  BRA.U !UP1, `(.L_x_4) ;  /* 0x0000000109687547 */ /* 0x000fea000b800000 */
[----:B------:R-:W2:Y:S02]  /*04e0*/  LDG.E R0, desc[UR6][R4.64] ;  /* 0x0000000604007981 */ /* 0x000ea4000c1e1900 */
[----:B--2---:R-:W-:-:S05]  /*04f0*/  FADD R7, R7, R0 ;  /* 0x0000000007077221 */ /* 0x004fca0000000000 */
[----:B------:R-:W-:Y:S04]  /*0500*/  STG.E desc[UR6][R2.64], R7 ;  /* 0x0000000702007986 */ /* 0x000fe8000c101906 */
[----:B------:R-:W2:Y:S02]  /*0510*/  LDG.E R0, desc[UR6][R4.64] ;  /* 0x0000000604007981 */ /* 0x000ea4000c1e1900 */
        /* <DEDUP_REMOVED lines=11> */
[----:B------:R-:W0:Y:S02]  /*05d0*/  LDG.E R0, desc[UR6][R4.64] ;  /* 0x0000000604007981 */ /* 0x000e24000c1e1900 */
[----:B0-----:R-:W-:-:S05]  /*05e0*/  FADD R9, R15, R0 ;  /* 0x000000000f097221 */ /* 0x001fca0000000000 */
[----:B------:R3:W-:Y:S04]  /*05f0*/  STG.E desc[UR6][R2.64], R9 ;  /* 0x0000000902007986 */ /* 0x0007e8000c101906 */
[----:B------:R-:W1:Y:S02]  /*0600*/  LDG.E R0, desc[UR6][R4.64] ;  /* 0x0000000604007981 */ /* 0x000e64000c1e1900 */
[----:B-1----:R-:W-:-:S05]  /*0610*/  FADD R11, R9, R0 ;  /* 0x00000000090b7221 */ /* 0x002fca0000000000 */
[----:B------:R3:W-:Y:S04]  /*0620*/  STG.E desc[UR6][R2.64], R11 ;  /* 0x0000000b02007986 */ /* 0x0007e8000c101906 */
[----:B------:R-:W2:Y:S01]  /*0630*/  LDG.E R0, desc[UR6][R4.64] ;  /* 0x0000000604007981 */ /* 0x000ea2000c1e1900 */
[----:B------:R-:W-:Y:S02]  /*0640*/  UIADD3 UR4, UPT, UPT, UR4, 0x8, URZ ;  /* 0x0000000804047890 */ /* 0x000fe4000fffe0ff */
[----:B------:R-:W-:Y:S01]  /*0650*/  UPLOP3.LUT UP0, UPT, UPT, UPT, UPT, 0x40, 0x4 ;  /* 0x000000000004789c */ /* 0x000fe20003f0e870 */
[----:B--2---:R-:W-:-:S05]  /*0660*/  FADD R7, R11, R0 ;  /* 0x000000000b077221 */ /* 0x004fca0000000000 */
[----:B------:R3:W-:Y:S05]  /*0670*/  STG.E desc[UR6][R2.64], R7 ;  /* 0x0000000702007986 */ /* 0x0007ea000c101906 */
.L_x_4:
[----:B------:R-:W-:-:S09]  /*0680*/  UISETP.NE.OR UP0, UPT, UR4, URZ, UP0 ;  /* 0x000000ff0400728c */ /* 0x000fd20008705670 */
[----:B------:R-:W-:Y:S05]  /*0690*/  BRA.U !UP0, `(.L_x_0) ;  /* 0x00000001083c7547 */ /* 0x000fea000b800000 */
.L_x_1:
[----:B------:R-:W2:Y:S02]  /*06a0*/  LDG.E R0, desc[UR6][R4.64] ;  /* 0x0000000604007981 */ /* 0x000ea4000c1e1900 */
[----:B0-23--:R-:W-:-:S05]  /*06b0*/  FADD R9, R0, R7 ;  /* 0x0000000700097221 */ /* 0x00dfca0000000000 */
[----:B------:R0:W-:Y:S04]  /*06c0*/  STG.E desc[UR6][R2.64], R9 ;  /* 0x0000000902007986 */ /* 0x0001e8000c101906 */
[----:B------:R-:W2:Y:S02]  /*06d0*/  LDG.E R0, desc[UR6][R4.64] ;  /* 0x0000000604007981 */ /* 0x000ea4000c1e1900 */
[----:B--2---:R-:W-:-:S05]  /*06e0*/  FADD R11, R9, R0 ;  /* 0x00000000090b7221 */ /* 0x004fca0000000000 */
[----:B------:R0:W-:Y:S04]  /*06f0*/  STG.E desc[UR6][R2.64], R11 ;  /* 0x0000000b02007986 */ /* 0x0001e8000c101906 */
[----:B------:R-:W2:Y:S02]  /*0700*/  LDG.E R0, desc[UR6][R4.64] ;  /* 0x0000000604007981 */ /* 0x000ea4000c1e1900 */
[----:B--2---:R-:W-:-:S05]  /*0710*/  FADD R13, R11, R0 ;  /* 0x000000000b0d7221 */ /* 0x004fca0000000000 */
[----:B------:R0:W-:Y:S04]  /*0720*/  STG.E desc[UR6][R2.64], R13 ;  /* 0x0000000d02007986 */ /* 0x0001e8000c101906 */
[----:B------:R-:W2:Y:S01]  /*0730*/  LDG.E R0, desc[UR6][R4.64] ;  /* 0x0000000604007981 */ /* 0x000ea2000c1e1900 */
[----:B------:R-:W-:-:S04]  /*0740*/  UIADD3 UR4, UPT, UPT, UR4, 0x4, URZ ;  /* 0x0000000404047890 */ /* 0x000fc8000fffe0ff */
[----:B------:R-:W-:Y:S01]  /*0750*/  UISETP.NE.AND UP0, UPT, UR4, URZ, UPT ;  /* 0x000000ff0400728c */ /* 0x000fe2000bf05270 */
[----:B--2---:R-:W-:-:S05]  /*0760*/  FADD R7, R13, R0 ;  /* 0x000000000d077221 */ /* 0x004fca0000000000 */
[----:B------:R0:W-:Y:S03]  /*0770*/  STG.E desc[UR6][R2.64], R7 ;  /* 0x0000000702007986 */ /* 0x0001e6000c101906 */
[----:B------:R-:W-:Y:S05]  /*0780*/  BRA.U UP0, `(.L_x_1) ;  /* 0xfffffffd00c47547 */ /* 0x000fea000b83ffff */
.L_x_0:
[----:B------:R-:W-:-:S13]  /*0790*/  ISETP.NE.AND P0, PT, RZ, UR5, PT ;  /* 0x00000005ff007c0c */ /* 0x000fda000bf05270 */
[----:B------:R-:W-:Y:S05]  /*07a0*/  @!P0 EXIT ;  /* 0x000000000000894d */ /* 0x000fea0003800000 */
[----:B------:R-:W-:-:S12]  /*07b0*/  UIADD3 UR5, UPT, UPT, -UR5, URZ, URZ ;  /* 0x000000ff05057290 */ /* 0x000fd8000fffe1ff */
.L_x_5:
[----:B------:R-:W0:Y:S01]  /*07c0*/  LDG.E R0, desc[UR6][R4.64] ;  /* 0x0000000604007981 */ /* 0x000e22000c1e1900 */
[----:B------:R-:W-:-:S04]  /*07d0*/  UIADD3 UR5, UPT, UPT, UR5, 0x1, URZ ;  /* 0x0000000105057890 */ /* 0x000fc8000fffe0ff */
[----:B------:R-:W-:Y:S01]  /*07e0*/  UISETP.NE.AND UP0, UPT, UR5, URZ, UPT ;  /* 0x000000ff0500728c */ /* 0x000fe2000bf05270 */
[----:B0123--:R-:W-:-:S05]  /*07f0*/  FADD R7, R0, R7 ;  /* 0x0000000700077221 */ /* 0x00ffca0000000000 */
[----:B------:R1:W-:Y:S03]  /*0800*/  STG.E desc[UR6][R2.64], R7 ;  /* 0x0000000702007986 */ /* 0x0003e6000c101906 */
[----:B------:R-:W-:Y:S05]  /*0810*/  BRA.U UP0, `(.L_x_5) ;  /* 0xfffffffd00e87547 */ /* 0x000fea000b83ffff */
[----:B------:R-:W-:Y:S05]  /*0820*/  EXIT ;  /* 0x000000000000794d */ /* 0x000fea0003800000 */
.L_x_6:
[----:B------:R-:W-:-:S00]  /*0830*/  BRA `(.L_x_6) ;  /* 0xfffffffc00fc7947 */ /* 0x000fc0000383ffff */
[----:B------:R-:W-:-:S00]  /*0840*/  NOP ;  /* 0x0000000000007918 */ /* 0x000fc00000000000 */
        /* <DEDUP_REMOVED lines=11> */
.L_x_10:


//--------------------- .text._Z6vecAddPfS_S_iS_  --------------------------
	.section	.text._Z6vecAddPfS_S_iS_,"ax",@progbits
	.align	128
        .global         _Z6vecAddPfS_S_iS_
        .type           _Z6vecAddPfS_S_iS_,@function
        .size           _Z6vecAddPfS_S_iS_,(.L_x_11 - _Z6vecAddPfS_S_iS_)
        .other          _Z6vecAddPfS_S_iS_,@"STO_CUDA_ENTRY STV_DEFAULT"
_Z6vecAddPfS_S_iS_:
.text._Z6vecAddPfS_S_iS_:
[----:B------:R-:W-:Y:S01]  /*0000*/  LDC R1, c[0x0][0x37c] ;  /* 0x0000df00ff017b82 */ /* 0x000fe20000000800 */
[----:B------:R-:W0:Y:S01]  /*0010*/  S2R R0, SR_CTAID.X ;  /* 0x0000000000007919 */ /* 0x000e220000002500 */
[----:B------:R-:W0:Y:S06]  /*0020*/  LDCU UR8, c[0x0][0x360] ;  /* 0x00006c00ff0877ac */ /* 0x000e2c0008000800 */
[----:B------:R-:W1:Y:S01]  /*0030*/  LDC.64 R4, c[0x0][0x380] ;  /* 0x0000e000ff047b82 */ /* 0x000e620000000a00 */
[----:B------:R-:W0:Y:S01]  /*0040*/  S2R R3, SR_TID.X ;  /* 0x0000000000037919 */ /* 0x000e220000002100 */
[----:B------:R-:W2:Y:S01]  /*0050*/  LDCU UR4, c[0x0][0x398] ;  /* 0x00007300ff0477ac */ /* 0x000ea20008000800 */
[----:B------:R-:W3:Y:S05]  /*0060*/  LDCU.64 UR6, c[0x0][0x358] ;  /* 0x00006b00ff0677ac */ /* 0x000eea0008000a00 */
[----:B------:R-:W4:Y:S01]  /*0070*/  LDC.64 R6, c[0x0][0x388] ;  /* 0x0000e200ff067b82 */ /* 0x000f220000000a00 */
[----:B0-----:R-:W-:-:S05]  /*0080*/  IMAD R13, R0, UR8, R3 ;  /* 0x00000008000d7c24 */ /* 0x001fca000f8e0203 */
[----:B--2---:R-:W-:-:S13]  /*0090*/  ISETP.GE.AND P1, PT, R13, UR4, PT ;  /* 0x000000040d007c0c */ /* 0x004fda000bf26270 */
[C---:B-1----:R-:W-:Y:S01]  /*00a0*/  @!P1 IMAD.WIDE R4, R13.reuse, 0x4, R4 ;  /* 0x000000040d049825 */ /* 0x042fe200078e0204 */
[----:B------:R-:W0:Y:S03]  /*00b0*/  @!P1 LDC.64 R8, c[0x0][0x390] ;  /* 0x0000e400ff089b82 */ /* 0x000e260000000a00 */
[C---:B----4-:R-:W-:Y:S02]  /*00c0*/  @!P1 IMAD.WIDE R6, R13.reuse, 0x4, R6 ;  /* 0x000000040d069825 */ /* 0x050fe400078e0206 */
[----:B---3--:R-:W2:Y:S03]  /*00d0*/  @!P1 LDG.E R4, desc[UR6][R4.64] ;  /* 0x0000000604049981 */ /* 0x008ea6000c1e1900 */
[----:B------:R-:W1:Y:S01]  /*00e0*/  @!P1 LDC.64 R10, c[0x0][0x390] ;  /* 0x0000e400ff0a9b82 */ /* 0x000e620000000a00 */
[----:B------:R-:W2:Y:S01]  /*00f0*/  @!P1 LDG.E R7, desc[UR6][R6.64] ;  /* 0x0000000606079981 */ /* 0x000ea2000c1e1900 */
[----:B0-----:R-:W-:-:S04]  /*0100*/  @!P1 IMAD.WIDE R8, R13, 0x4, R8 ;  /* 0x000000040d089825 */ /* 0x001fc800078e0208 */
[----:B-1----:R-:W-:-:S04]  /*0110*/  @!P1 IMAD.WIDE R10, R13, 0x4, R10 ;  /* 0x000000040d0a9825 */ /* 0x002fc800078e020a */
[----:B--2---:R-:W-:-:S05]  /*0120*/  @!P1 FMUL R15, R4, R7 ;  /* 0x00000007040f9220 */ /* 0x004fca0000400000 */
[----:B------:R0:W-:Y:S01]  /*0130*/  @!P1 STG.E desc[UR6][R8.64], R15 ;  /* 0x0000000f08009986 */ /* 0x0001e2000c101906 */
[----:B------:R-:W-:Y:S06]  /*0140*/  BAR.SYNC.DEFER_BLOCKING 0x0 ;  /* 0x0000000000007b1d */ /* 0x000fec0000010000 */
[----:B------:R-:W2:Y:S02]  /*0150*/  @!P1 LDG.E R11, desc[UR6][R10.64] ;  /* 0x000000060a0b9981 */ /* 0x000ea4000c1e1900 */
[----:B------:R-:W1:Y:S01]  /*0160*/  S2UR UR5, SR_CgaCtaId ;  /* 0x00000000000579c3 */ /* 0x000e620000008800 */
[----:B------:R-:W-:Y:S01]  /*0170*/  MOV R2, UR8 ;  /* 0x0000000800027c02 */ /* 0x000fe20008000f00 */
[----:B------:R-:W-:Y:S01]  /*0180*/  UMOV UR4, 0x400 ;  /* 0x0000040000047882 */ /* 0x000fe20000000000 */
[----:B------:R-:W-:-:S02]  /*0190*/  ISETP.NE.AND P0, PT, R3, RZ, PT ;  /* 0x000000ff0300720c */ /* 0x000fc40003f05270 */
[----:B------:R-:W-:Y:S01]  /*01a0*/  ISETP.GE.U32.AND P2, PT, R2, 0x2, PT ;  /* 0x000000020200780c */ /* 0x000fe20003f46070 */
[----:B-1----:R-:W-:-:S06]  /*01b0*/  ULEA UR4, UR5, UR4, 0x18 ;  /* 0x0000000405047291 */ /* 0x002fcc000f8ec0ff */
[----:B------:R-:W-:-:S05]  /*01c0*/  LEA R4, R3, UR4, 0x2 ;  /* 0x0000000403047c11 */ /* 0x000fca000f8e10ff */
[----:B--2---:R0:W-:Y:S01]  /*01d0*/  @!P1 STS [R4], R11 ;  /* 0x0000000b04009388 */ /* 0x0041e20000000800 */
[----:B------:R-:W-:Y:S06]  /*01e0*/  BAR.SYNC.DEFER_BLOCKING 0x0 ;  /* 0x0000000000007b1d */ /* 0x000fec0000010000 */
[----:B------:R-:W-:Y:S05]  /*01f0*/  @!P2 BRA `(.L_x_7) ;  /* 0x00000000002ca947 */ /* 0x000fea0003800000 */
.L_x_8:
[----:B0-----:R-:W-:-:S04]  /*0200*/  SHF.R.U32.HI R8, RZ, 0x1, R2 ;  /* 0x00000001ff087819 */ /* 0x001fc80000011602 */
[----:B------:R-:W-:-:S13]  /*0210*/  ISETP.GE.U32.AND P1, PT, R3, R8, PT ;  /* 0x000000080300720c */ /* 0x000fda0003f26070 */
[----:B------:R-:W-:Y:S01]  /*0220*/  @!P1 LEA R5, R8, R4, 0x2 ;  /* 0x0000000408059211 */ /* 0x000fe200078e10ff */
[----:B------:R-:W-:Y:S05]  /*0230*/  @!P1 LDS R6, [R4] ;  /* 0x0000000004069984 */ /* 0x000fea0000000800 */
[----:B------:R-:W0:Y:S02]  /*0240*/  @!P1 LDS R5, [R5] ;  /* 0x0000000005059984 */ /* 0x000e240000000800 */
[----:B0-----:R-:W-:-:S05]  /*0250*/  @!P1 FADD R7, R5, R6 ;  /* 0x0000000605079221 */ /* 0x001fca0000000000 */
[----:B------:R1:W-:Y:S01]  /*0260*/  @!P1 STS [R4], R7 ;  /* 0x0000000704009388 */ /* 0x0003e20000000800 */
[----:B------:R-:W-:Y:S01]  /*0270*/  BAR.SYNC.DEFER_BLOCKING 0x0 ;  /* 0x0000000000007b1d */ /* 0x000fe20000010000 */
[----:B------:R-:W-:Y:S02]  /*0280*/  ISETP.GT.U32.AND P1, PT, R2, 0x3, PT ;  /* 0x000000030200780c */ /* 0x000fe40003f24070 */
[----:B------:R-:W-:-:S11]  /*0290*/  MOV R2, R8 ;  /* 0x0000000800027202 */ /* 0x000fd60000000f00 */
[----:B-1----:R-:W-:Y:S05]  /*02a0*/  @P1 BRA `(.L_x_8) ;  /* 0xfffffffc00d41947 */ /* 0x002fea000383ffff */
.L_x_7:
[----:B------:R-:W-:Y:S05]  /*02b0*/  @P0 EXIT ;  /* 0x000000000000094d */ /* 0x000fea0003800000 */
[----:B------:R-:W1:Y:S01]  /*02c0*/  S2UR UR5, SR_CgaCtaId ;  /* 0x00000000000579c3 */ /* 0x000e620000008800 */
[----:B------:R-:W-:-:S07]  /*02d0*/  UMOV UR4, 0x400 ;  /* 0x0000040000047882 */ /* 0x000fce0000000000 */
[----:B------:R-:W2:Y:S01]  /*02e0*/  LDC.64 R2, c[0x0][0x3a0] ;  /* 0x0000e800ff027b82 */ /* 0x000ea20000000a00 */
[----:B-1----:R-:W-:Y:S01]  /*02f0*/  ULEA UR4, UR5, UR4, 0x18 ;  /* 0x0000000405047291 */ /* 0x002fe2000f8ec0ff */
[----:B--2---:R-:W-:-:S08]  /*0300*/  IMAD.WIDE.U32 R2, R0, 0x4, R2 ;  /* 0x0000000400027825 */ /* 0x004fd000078e0002 */
[----:B------:R-:W1:Y:S04]  /*0310*/  LDS R5, [UR4] ;  /* 0x00000004ff057984 */ /* 0x000e680008000800 */
[----:B-1----:R-:W-:Y:S01]  /*0320*/  STG.E desc[UR6][R2.64], R5 ;  /* 0x0000000502007986 */ /* 0x002fe2000c101906 */
[----:B------:R-:W-:Y:S05]  /*0330*/  EXIT ;  /* 0x000000000000794d */ /* 0x000fea0003800000 */
.L_x_9:
        /* <DEDUP_REMOVED lines=12> */
.L_x_11:


//--------------------- .nv.shared.reserved.0     --------------------------
	.section	.nv.shared.reserved.0,"aw",@nobits
	.weak		__nv_reservedSMEM_offset_0_alias
	.size		__nv_reservedSMEM_offset_0_alias, 0, 64
	.other		__nv_reservedSMEM_offset_0_alias,@"STO_CUDA_RESERVED_SHARED STV_DEFAULT"
__nv_reservedSMEM_offset_0_alias:
	.zero		0
	.zero		64


//--------------------- .nv.shared._Z6vecAddPfS_S_iS_ --------------------------
	.section	.nv.shared._Z6vecAddPfS_S_iS_,"aw",@nobits
	.sectionflags	@""
	.align	4
.nv.shared._Z6vecAddPfS_S_iS_:
	.zero		17408


//--------------------- .nv.constant0._Z6vecSumPfS_i --------------------------
	.section	.nv.constant0._Z6vecSumPfS_i,"a",@progbits
	.sectionflags	@""
	.align	4
.nv.constant0._Z6vecSumPfS_i:
	.zero		916


//--------------------- .nv.constant0._Z6vecAddPfS_S_iS_ --------------------------
	.section	.nv.constant0._Z6vecAddPfS_S_iS_,"a",@progbits
	.sectionflags	@""
	.align	4
.nv.constant0._Z6vecAddPfS_S_iS_:
	.zero		936


//--------------------- SYMBOLS --------------------------

	.type		.nv.reservedSmem.offset0,@object
	.size		.nv.reservedSmem.offset0,0x4
	.type		.nv.reservedSmem.cap,@object
	.size		.nv.reservedSmem.cap,0x4
